//
// Generated by NVIDIA NVVM Compiler
//
// Compiler Build ID: CL-36424714
// Cuda compilation tools, release 13.0, V13.0.88
// Based on NVVM 20.0.0
//

.version 9.0
.target sm_100
.address_size 64

	// .globl	_Z8SlottingiPiS_S_S_iS_S_S_S_S_S_S_

.visible .entry _Z8SlottingiPiS_S_S_iS_S_S_S_S_S_S_(
	.param .u32 _Z8SlottingiPiS_S_S_iS_S_S_S_S_S_S__param_0,
	.param .u64 .ptr .align 1 _Z8SlottingiPiS_S_S_iS_S_S_S_S_S_S__param_1,
	.param .u64 .ptr .align 1 _Z8SlottingiPiS_S_S_iS_S_S_S_S_S_S__param_2,
	.param .u64 .ptr .align 1 _Z8SlottingiPiS_S_S_iS_S_S_S_S_S_S__param_3,
	.param .u64 .ptr .align 1 _Z8SlottingiPiS_S_S_iS_S_S_S_S_S_S__param_4,
	.param .u32 _Z8SlottingiPiS_S_S_iS_S_S_S_S_S_S__param_5,
	.param .u64 .ptr .align 1 _Z8SlottingiPiS_S_S_iS_S_S_S_S_S_S__param_6,
	.param .u64 .ptr .align 1 _Z8SlottingiPiS_S_S_iS_S_S_S_S_S_S__param_7,
	.param .u64 .ptr .align 1 _Z8SlottingiPiS_S_S_iS_S_S_S_S_S_S__param_8,
	.param .u64 .ptr .align 1 _Z8SlottingiPiS_S_S_iS_S_S_S_S_S_S__param_9,
	.param .u64 .ptr .align 1 _Z8SlottingiPiS_S_S_iS_S_S_S_S_S_S__param_10,
	.param .u64 .ptr .align 1 _Z8SlottingiPiS_S_S_iS_S_S_S_S_S_S__param_11,
	.param .u64 .ptr .align 1 _Z8SlottingiPiS_S_S_iS_S_S_S_S_S_S__param_12
)
{
	.local .align 4 .b8 	__local_depot0[100];
	.reg .b64 	%SP;
	.reg .b64 	%SPL;
	.reg .pred 	%p<22>;
	.reg .b32 	%r<112>;
	.reg .b64 	%rd<47>;

	mov.u64 	%SPL, __local_depot0;
	ld.param.u32 	%r27, [_Z8SlottingiPiS_S_S_iS_S_S_S_S_S_S__param_0];
	ld.param.u64 	%rd11, [_Z8SlottingiPiS_S_S_iS_S_S_S_S_S_S__param_2];
	ld.param.u64 	%rd17, [_Z8SlottingiPiS_S_S_iS_S_S_S_S_S_S__param_4];
	ld.param.u32 	%r26, [_Z8SlottingiPiS_S_S_iS_S_S_S_S_S_S__param_5];
	ld.param.u64 	%rd12, [_Z8SlottingiPiS_S_S_iS_S_S_S_S_S_S__param_7];
	ld.param.u64 	%rd13, [_Z8SlottingiPiS_S_S_iS_S_S_S_S_S_S__param_8];
	ld.param.u64 	%rd14, [_Z8SlottingiPiS_S_S_iS_S_S_S_S_S_S__param_9];
	ld.param.u64 	%rd15, [_Z8SlottingiPiS_S_S_iS_S_S_S_S_S_S__param_10];
	ld.param.u64 	%rd16, [_Z8SlottingiPiS_S_S_iS_S_S_S_S_S_S__param_11];
	ld.param.u64 	%rd18, [_Z8SlottingiPiS_S_S_iS_S_S_S_S_S_S__param_12];
	add.u64 	%rd1, %SPL, 0;
	mov.u32 	%r28, %ctaid.x;
	mov.u32 	%r29, %ctaid.y;
	mad.lo.s32 	%r1, %r28, 1000, %r29;
	mov.u32 	%r2, %tid.x;
	cvta.to.global.u64 	%rd20, %rd18;
	cvta.to.global.u64 	%rd21, %rd17;
	mov.b32 	%r30, 0;
	st.local.u32 	[%rd1], %r30;
	st.local.u32 	[%rd1+4], %r30;
	st.local.u32 	[%rd1+8], %r30;
	st.local.u32 	[%rd1+12], %r30;
	st.local.u32 	[%rd1+16], %r30;
	st.local.u32 	[%rd1+20], %r30;
	st.local.u32 	[%rd1+24], %r30;
	st.local.u32 	[%rd1+28], %r30;
	add.s64 	%rd2, %rd1, 32;
	st.local.u32 	[%rd1+32], %r30;
	st.local.u32 	[%rd1+36], %r30;
	st.local.u32 	[%rd1+40], %r30;
	st.local.u32 	[%rd1+44], %r30;
	st.local.u32 	[%rd1+48], %r30;
	st.local.u32 	[%rd1+52], %r30;
	st.local.u32 	[%rd1+56], %r30;
	st.local.u32 	[%rd1+60], %r30;
	st.local.u32 	[%rd1+64], %r30;
	st.local.u32 	[%rd1+68], %r30;
	st.local.u32 	[%rd1+72], %r30;
	st.local.u32 	[%rd1+76], %r30;
	st.local.u32 	[%rd1+80], %r30;
	st.local.u32 	[%rd1+84], %r30;
	st.local.u32 	[%rd1+88], %r30;
	st.local.u32 	[%rd1+92], %r30;
	st.local.u32 	[%rd1+96], %r30;
	mul.wide.s32 	%rd22, %r1, 4;
	add.s64 	%rd23, %rd20, %rd22;
	ld.global.u32 	%r31, [%rd23];
	add.s32 	%r32, %r31, %r2;
	mul.wide.s32 	%rd24, %r32, 4;
	add.s64 	%rd25, %rd21, %rd24;
	ld.global.u32 	%r3, [%rd25];
	setp.ge.s32 	%p1, %r1, %r27;
	@%p1 bra 	$L__BB0_24;
	cvta.to.global.u64 	%rd26, %rd11;
	add.s64 	%rd28, %rd26, %rd22;
	ld.global.u32 	%r33, [%rd28];
	setp.ge.s32 	%p2, %r2, %r33;
	setp.lt.s32 	%p3, %r26, 1;
	or.pred  	%p4, %p2, %p3;
	@%p4 bra 	$L__BB0_24;
	cvta.to.global.u64 	%rd29, %rd16;
	add.s64 	%rd3, %rd29, %rd22;
	cvta.to.global.u64 	%rd4, %rd12;
	cvta.to.global.u64 	%rd5, %rd13;
	cvta.to.global.u64 	%rd6, %rd14;
	cvta.to.global.u64 	%rd7, %rd15;
	mov.b32 	%r104, 0;
$L__BB0_3:
	mul.wide.u32 	%rd31, %r104, 4;
	add.s64 	%rd32, %rd4, %rd31;
	ld.global.u32 	%r35, [%rd32];
	setp.ne.s32 	%p5, %r1, %r35;
	@%p5 bra 	$L__BB0_23;
	add.s64 	%rd34, %rd5, %rd31;
	ld.global.u32 	%r36, [%rd34];
	setp.ne.s32 	%p6, %r2, %r36;
	@%p6 bra 	$L__BB0_23;
	cvt.u64.u32 	%rd8, %r104;
	add.s64 	%rd36, %rd7, %rd31;
	ld.global.u32 	%r5, [%rd36];
	setp.lt.s32 	%p7, %r5, 1;
	@%p7 bra 	$L__BB0_22;
	shl.b64 	%rd37, %rd8, 2;
	add.s64 	%rd9, %rd6, %rd37;
	ld.global.u32 	%r105, [%rd9];
	mov.b32 	%r106, 0;
$L__BB0_7:
	mul.wide.s32 	%rd38, %r105, 4;
	add.s64 	%rd39, %rd1, %rd38;
	ld.local.u32 	%r39, [%rd39];
	setp.eq.s32 	%p8, %r39, %r3;
	setp.gt.s32 	%p9, %r105, 24;
	or.pred  	%p10, %p8, %p9;
	@%p10 bra 	$L__BB0_23;
	add.s32 	%r105, %r105, 1;
	add.s32 	%r106, %r106, 1;
	setp.ne.s32 	%p11, %r106, %r5;
	@%p11 bra 	$L__BB0_7;
	atom.global.add.u32 	%r40, [%rd3], 1;
	ld.global.u32 	%r109, [%rd9];
	and.b32  	%r12, %r5, 15;
	setp.lt.u32 	%p12, %r5, 16;
	@%p12 bra 	$L__BB0_12;
	and.b32  	%r41, %r5, 2147483632;
	neg.s32 	%r107, %r41;
$L__BB0_11:
	.pragma "nounroll";
	mul.wide.s32 	%rd40, %r109, 4;
	add.s64 	%rd41, %rd2, %rd40;
	ld.local.u32 	%r42, [%rd41+-32];
	add.s32 	%r43, %r42, 1;
	st.local.u32 	[%rd41+-32], %r43;
	ld.local.u32 	%r44, [%rd41+-28];
	add.s32 	%r45, %r44, 1;
	st.local.u32 	[%rd41+-28], %r45;
	ld.local.u32 	%r46, [%rd41+-24];
	add.s32 	%r47, %r46, 1;
	st.local.u32 	[%rd41+-24], %r47;
	ld.local.u32 	%r48, [%rd41+-20];
	add.s32 	%r49, %r48, 1;
	st.local.u32 	[%rd41+-20], %r49;
	ld.local.u32 	%r50, [%rd41+-16];
	add.s32 	%r51, %r50, 1;
	st.local.u32 	[%rd41+-16], %r51;
	ld.local.u32 	%r52, [%rd41+-12];
	add.s32 	%r53, %r52, 1;
	st.local.u32 	[%rd41+-12], %r53;
	ld.local.u32 	%r54, [%rd41+-8];
	add.s32 	%r55, %r54, 1;
	st.local.u32 	[%rd41+-8], %r55;
	ld.local.u32 	%r56, [%rd41+-4];
	add.s32 	%r57, %r56, 1;
	st.local.u32 	[%rd41+-4], %r57;
	ld.local.u32 	%r58, [%rd41];
	add.s32 	%r59, %r58, 1;
	st.local.u32 	[%rd41], %r59;
	ld.local.u32 	%r60, [%rd41+4];
	add.s32 	%r61, %r60, 1;
	st.local.u32 	[%rd41+4], %r61;
	ld.local.u32 	%r62, [%rd41+8];
	add.s32 	%r63, %r62, 1;
	st.local.u32 	[%rd41+8], %r63;
	ld.local.u32 	%r64, [%rd41+12];
	add.s32 	%r65, %r64, 1;
	st.local.u32 	[%rd41+12], %r65;
	ld.local.u32 	%r66, [%rd41+16];
	add.s32 	%r67, %r66, 1;
	st.local.u32 	[%rd41+16], %r67;
	ld.local.u32 	%r68, [%rd41+20];
	add.s32 	%r69, %r68, 1;
	st.local.u32 	[%rd41+20], %r69;
	ld.local.u32 	%r70, [%rd41+24];
	add.s32 	%r71, %r70, 1;
	st.local.u32 	[%rd41+24], %r71;
	ld.local.u32 	%r72, [%rd41+28];
	add.s32 	%r73, %r72, 1;
	st.local.u32 	[%rd41+28], %r73;
	add.s32 	%r109, %r109, 16;
	add.s32 	%r107, %r107, 16;
	setp.ne.s32 	%p13, %r107, 0;
	@%p13 bra 	$L__BB0_11;
$L__BB0_12:
	setp.eq.s32 	%p14, %r12, 0;
	@%p14 bra 	$L__BB0_23;
	and.b32  	%r19, %r5, 7;
	setp.lt.u32 	%p15, %r12, 8;
	@%p15 bra 	$L__BB0_15;
	mul.wide.s32 	%rd42, %r109, 4;
	add.s64 	%rd43, %rd1, %rd42;
	ld.local.u32 	%r74, [%rd43];
	add.s32 	%r75, %r74, 1;
	st.local.u32 	[%rd43], %r75;
	ld.local.u32 	%r76, [%rd43+4];
	add.s32 	%r77, %r76, 1;
	st.local.u32 	[%rd43+4], %r77;
	ld.local.u32 	%r78, [%rd43+8];
	add.s32 	%r79, %r78, 1;
	st.local.u32 	[%rd43+8], %r79;
	ld.local.u32 	%r80, [%rd43+12];
	add.s32 	%r81, %r80, 1;
	st.local.u32 	[%rd43+12], %r81;
	ld.local.u32 	%r82, [%rd43+16];
	add.s32 	%r83, %r82, 1;
	st.local.u32 	[%rd43+16], %r83;
	ld.local.u32 	%r84, [%rd43+20];
	add.s32 	%r85, %r84, 1;
	st.local.u32 	[%rd43+20], %r85;
	ld.local.u32 	%r86, [%rd43+24];
	add.s32 	%r87, %r86, 1;
	st.local.u32 	[%rd43+24], %r87;
	ld.local.u32 	%r88, [%rd43+28];
	add.s32 	%r89, %r88, 1;
	st.local.u32 	[%rd43+28], %r89;
	add.s32 	%r109, %r109, 8;
$L__BB0_15:
	setp.eq.s32 	%p16, %r19, 0;
	@%p16 bra 	$L__BB0_23;
	and.b32  	%r22, %r5, 3;
	setp.lt.u32 	%p17, %r19, 4;
	@%p17 bra 	$L__BB0_18;
	mul.wide.s32 	%rd44, %r109, 4;
	add.s64 	%rd45, %rd1, %rd44;
	ld.local.u32 	%r90, [%rd45];
	add.s32 	%r91, %r90, 1;
	st.local.u32 	[%rd45], %r91;
	ld.local.u32 	%r92, [%rd45+4];
	add.s32 	%r93, %r92, 1;
	st.local.u32 	[%rd45+4], %r93;
	ld.local.u32 	%r94, [%rd45+8];
	add.s32 	%r95, %r94, 1;
	st.local.u32 	[%rd45+8], %r95;
	ld.local.u32 	%r96, [%rd45+12];
	add.s32 	%r97, %r96, 1;
	st.local.u32 	[%rd45+12], %r97;
	add.s32 	%r109, %r109, 4;
$L__BB0_18:
	setp.eq.s32 	%p18, %r22, 0;
	@%p18 bra 	$L__BB0_23;
	mul.wide.s32 	%rd46, %r109, 4;
	add.s64 	%rd10, %rd1, %rd46;
	ld.local.u32 	%r98, [%rd10];
	add.s32 	%r99, %r98, 1;
	st.local.u32 	[%rd10], %r99;
	setp.eq.s32 	%p19, %r22, 1;
	@%p19 bra 	$L__BB0_23;
	ld.local.u32 	%r100, [%rd10+4];
	add.s32 	%r101, %r100, 1;
	st.local.u32 	[%rd10+4], %r101;
	setp.eq.s32 	%p20, %r22, 2;
	@%p20 bra 	$L__BB0_23;
	ld.local.u32 	%r102, [%rd10+8];
	add.s32 	%r103, %r102, 1;
	st.local.u32 	[%rd10+8], %r103;
	bra.uni 	$L__BB0_23;
$L__BB0_22:
	atom.global.add.u32 	%r37, [%rd3], 1;
$L__BB0_23:
	add.s32 	%r104, %r104, 1;
	setp.ne.s32 	%p21, %r104, %r26;
	@%p21 bra 	$L__BB0_3;
$L__BB0_24:
	ret;

}


// ===== COMPILED SASS (sm_100) =====

	.target	sm_100

	.elftype	@"ET_EXEC"


//--------------------- .note.nv.tkinfo           --------------------------
	.section	.note.nv.tkinfo,"",@"SHT_NOTE"
	.sectionflags	@"SHF_NOTE_NV_TKINFO"
	.tkinfo
        /*0018*/ 	.word	0x00000002
        /*0030*/ 	.string	""
        /*0030*/ 	.string	"ptxas"
        /*0030*/ 	.string	"Cuda compilation tools, release 13.0, V13.0.88"
        /*0030*/ 	.string	"Build cuda_13.0.r13.0/compiler.36424714_0"
        /*0030*/ 	.string	"-arch sm_100 -m 64 "



//--------------------- .note.nv.cuinfo           --------------------------
	.section	.note.nv.cuinfo,"",@"SHT_NOTE"
	.sectionflags	@"SHF_NOTE_NV_CUINFO"
        /*0018*/ 	.short	0x0002
        /*001a*/ 	.short	0x0064
        /*001c*/ 	.short	0x0082
	.zero		2


//--------------------- .nv.info                  --------------------------
	.section	.nv.info,"",@"SHT_CUDA_INFO"
	.align	4


	//----- nvinfo : EIATTR_REGCOUNT
	.align		4
        /*0000*/ 	.byte	0x04, 0x2f
        /*0002*/ 	.short	(.L_1 - .L_0)
	.align		4
.L_0:
        /*0004*/ 	.word	index@(_Z8SlottingiPiS_S_S_iS_S_S_S_S_S_S_)
        /*0008*/ 	.word	0x0000001f


	//----- nvinfo : EIATTR_FRAME_SIZE
	.align		4
.L_1:
        /*000c*/ 	.byte	0x04, 0x11
        /*000e*/ 	.short	(.L_3 - .L_2)
	.align		4
.L_2:
        /*0010*/ 	.word	index@(_Z8SlottingiPiS_S_S_iS_S_S_S_S_S_S_)
        /*0014*/ 	.word	0x00000068


	//----- nvinfo : EIATTR_MIN_STACK_SIZE
	.align		4
.L_3:
        /*0018*/ 	.byte	0x04, 0x12
        /*001a*/ 	.short	(.L_5 - .L_4)
	.align		4
.L_4:
        /*001c*/ 	.word	index@(_Z8SlottingiPiS_S_S_iS_S_S_S_S_S_S_)
        /*0020*/ 	.word	0x00000068
.L_5:


//--------------------- .nv.compat                --------------------------
	.section	.nv.compat,"",@"SHT_CUDA_COMPAT_INFO"
	.align	4
        /*0000*/ 	.byte	0x02, 0x09, 0x00, 0x00, 0x02, 0x02, 0x01, 0x00, 0x02, 0x05, 0x05, 0x00, 0x03, 0x07, 0x01, 0x01
        /*0010*/ 	.byte	0x02, 0x03, 0x00, 0x00, 0x02, 0x06, 0x01, 0x00, 0x04, 0x0b, 0x08, 0x00, 0x09, 0x00, 0x00, 0x00
        /*0020*/ 	.byte	0x00, 0x00, 0x00, 0x00


//--------------------- .nv.info._Z8SlottingiPiS_S_S_iS_S_S_S_S_S_S_ --------------------------
	.section	.nv.info._Z8SlottingiPiS_S_S_iS_S_S_S_S_S_S_,"",@"SHT_CUDA_INFO"
	.sectionflags	@""
	.align	4


	//----- nvinfo : EIATTR_CUDA_API_VERSION
	.align		4
        /*0000*/ 	.byte	0x04, 0x37
        /*0002*/ 	.short	(.L_7 - .L_6)
.L_6:
        /*0004*/ 	.word	0x00000082


	//----- nvinfo : EIATTR_KPARAM_INFO
	.align		4
.L_7:
        /*0008*/ 	.byte	0x04, 0x17
        /*000a*/ 	.short	(.L_9 - .L_8)
.L_8:
        /*000c*/ 	.word	0x00000000
        /*0010*/ 	.short	0x000c
        /*0012*/ 	.short	0x0060
        /*0014*/ 	.byte	0x00, 0xf5, 0x21, 0x00


	//----- nvinfo : EIATTR_KPARAM_INFO
	.align		4
.L_9:
        /*0018*/ 	.byte	0x04, 0x17
        /*001a*/ 	.short	(.L_11 - .L_10)
.L_10:
        /*001c*/ 	.word	0x00000000
        /*0020*/ 	.short	0x000b
        /*0022*/ 	.short	0x0058
        /*0024*/ 	.byte	0x00, 0xf5, 0x21, 0x00


	//----- nvinfo : EIATTR_KPARAM_INFO
	.align		4
.L_11:
        /*0028*/ 	.byte	0x04, 0x17
        /*002a*/ 	.short	(.L_13 - .L_12)
.L_12:
        /*002c*/ 	.word	0x00000000
        /*0030*/ 	.short	0x000a
        /*0032*/ 	.short	0x0050
        /*0034*/ 	.byte	0x00, 0xf5, 0x21, 0x00


	//----- nvinfo : EIATTR_KPARAM_INFO
	.align		4
.L_13:
        /*0038*/ 	.byte	0x04, 0x17
        /*003a*/ 	.short	(.L_15 - .L_14)
.L_14:
        /*003c*/ 	.word	0x00000000
        /*0040*/ 	.short	0x0009
        /*0042*/ 	.short	0x0048
        /*0044*/ 	.byte	0x00, 0xf5, 0x21, 0x00


	//----- nvinfo : EIATTR_KPARAM_INFO
	.align		4
.L_15:
        /*0048*/ 	.byte	0x04, 0x17
        /*004a*/ 	.short	(.L_17 - .L_16)
.L_16:
        /*004c*/ 	.word	0x00000000
        /*0050*/ 	.short	0x0008
        /*0052*/ 	.short	0x0040
        /*0054*/ 	.byte	0x00, 0xf5, 0x21, 0x00


	//----- nvinfo : EIATTR_KPARAM_INFO
	.align		4
.L_17:
        /*0058*/ 	.byte	0x04, 0x17
        /*005a*/ 	.short	(.L_19 - .L_18)
.L_18:
        /*005c*/ 	.word	0x00000000
        /*0060*/ 	.short	0x0007
        /*0062*/ 	.short	0x0038
        /*0064*/ 	.byte	0x00, 0xf5, 0x21, 0x00


	//----- nvinfo : EIATTR_KPARAM_INFO
	.align		4
.L_19:
        /*0068*/ 	.byte	0x04, 0x17
        /*006a*/ 	.short	(.L_21 - .L_20)
.L_20:
        /*006c*/ 	.word	0x00000000
        /*0070*/ 	.short	0x0006
        /*0072*/ 	.short	0x0030
        /*0074*/ 	.byte	0x00, 0xf5, 0x21, 0x00


	//----- nvinfo : EIATTR_KPARAM_INFO
	.align		4
.L_21:
        /*0078*/ 	.byte	0x04, 0x17
        /*007a*/ 	.short	(.L_23 - .L_22)
.L_22:
        /*007c*/ 	.word	0x00000000
        /*0080*/ 	.short	0x0005
        /*0082*/ 	.short	0x0028
        /*0084*/ 	.byte	0x00, 0xf0, 0x11, 0x00


	//----- nvinfo : EIATTR_KPARAM_INFO
	.align		4
.L_23:
        /*0088*/ 	.byte	0x04, 0x17
        /*008a*/ 	.short	(.L_25 - .L_24)
.L_24:
        /*008c*/ 	.word	0x00000000
        /*0090*/ 	.short	0x0004
        /*0092*/ 	.short	0x0020
        /*0094*/ 	.byte	0x00, 0xf5, 0x21, 0x00


	//----- nvinfo : EIATTR_KPARAM_INFO
	.align		4
.L_25:
        /*0098*/ 	.byte	0x04, 0x17
        /*009a*/ 	.short	(.L_27 - .L_26)
.L_26:
        /*009c*/ 	.word	0x00000000
        /*00a0*/ 	.short	0x0003
        /*00a2*/ 	.short	0x0018
        /*00a4*/ 	.byte	0x00, 0xf5, 0x21, 0x00


	//----- nvinfo : EIATTR_KPARAM_INFO
	.align		4
.L_27:
        /*00a8*/ 	.byte	0x04, 0x17
        /*00aa*/ 	.short	(.L_29 - .L_28)
.L_28:
        /*00ac*/ 	.word	0x00000000
        /*00b0*/ 	.short	0x0002
        /*00b2*/ 	.short	0x0010
        /*00b4*/ 	.byte	0x00, 0xf5, 0x21, 0x00


	//----- nvinfo : EIATTR_KPARAM_INFO
	.align		4
.L_29:
        /*00b8*/ 	.byte	0x04, 0x17
        /*00ba*/ 	.short	(.L_31 - .L_30)
.L_30:
        /*00bc*/ 	.word	0x00000000
        /*00c0*/ 	.short	0x0001
        /*00c2*/ 	.short	0x0008
        /*00c4*/ 	.byte	0x00, 0xf5, 0x21, 0x00


	//----- nvinfo : EIATTR_KPARAM_INFO
	.align		4
.L_31:
        /*00c8*/ 	.byte	0x04, 0x17
        /*00ca*/ 	.short	(.L_33 - .L_32)
.L_32:
        /*00cc*/ 	.word	0x00000000
        /*00d0*/ 	.short	0x0000
        /*00d2*/ 	.short	0x0000
        /*00d4*/ 	.byte	0x00, 0xf0, 0x11, 0x00


	//----- nvinfo : EIATTR_SPARSE_MMA_MASK
	.align		4
.L_33:
        /*00d8*/ 	.byte	0x03, 0x50
        /*00da*/ 	.short	0x0000


	//----- nvinfo : EIATTR_MAXREG_COUNT
	.align		4
        /*00dc*/ 	.byte	0x03, 0x1b
        /*00de*/ 	.short	0x00ff


	//----- nvinfo : EIATTR_MERCURY_ISA_VERSION
	.align		4
        /*00e0*/ 	.byte	0x03, 0x5f
        /*00e2*/ 	.short	0x0101


	//----- nvinfo : EIATTR_INT_WARP_WIDE_INSTR_OFFSETS
	.align		4
        /*00e4*/ 	.byte	0x04, 0x31
        /*00e6*/ 	.short	(.L_35 - .L_34)


	//   ....[0]....
.L_34:
        /*00e8*/ 	.word	0x000004b0


	//   ....[1]....
        /*00ec*/ 	.word	0x00000cf0


	//----- nvinfo : EIATTR_VRC_CTA_INIT_COUNT
	.align		4
.L_35:
        /*00f0*/ 	.byte	0x02, 0x4a
	.zero		1
	.zero		1


	//----- nvinfo : EIATTR_EXIT_INSTR_OFFSETS
	.align		4
        /*00f4*/ 	.byte	0x04, 0x1c
        /*00f6*/ 	.short	(.L_37 - .L_36)


	//   ....[0]....
.L_36:
        /*00f8*/ 	.word	0x00000140


	//   ....[1]....
        /*00fc*/ 	.word	0x00000230


	//   ....[2]....
        /*0100*/ 	.word	0x00000d90


	//----- nvinfo : EIATTR_CRS_STACK_SIZE
	.align		4
.L_37:
        /*0104*/ 	.byte	0x04, 0x1e
        /*0106*/ 	.short	(.L_39 - .L_38)
.L_38:
        /*0108*/ 	.word	0x00000000


	//----- nvinfo : EIATTR_CBANK_PARAM_SIZE
	.align		4
.L_39:
        /*010c*/ 	.byte	0x03, 0x19
        /*010e*/ 	.short	0x0068


	//----- nvinfo : EIATTR_PARAM_CBANK
	.align		4
        /*0110*/ 	.byte	0x04, 0x0a
        /*0112*/ 	.short	(.L_41 - .L_40)
	.align		4
.L_40:
        /*0114*/ 	.word	index@(.nv.constant0._Z8SlottingiPiS_S_S_iS_S_S_S_S_S_S_)
        /*0118*/ 	.short	0x0380
        /*011a*/ 	.short	0x0068


	//----- nvinfo : EIATTR_SW_WAR
	.align		4
.L_41:
        /*011c*/ 	.byte	0x04, 0x36
        /*011e*/ 	.short	(.L_43 - .L_42)
.L_42:
        /*0120*/ 	.word	0x00000008
.L_43:


//--------------------- .nv.callgraph             --------------------------
	.section	.nv.callgraph,"",@"SHT_CUDA_CALLGRAPH"
	.align	4
	.sectionentsize	8
	.align		4
        /*0000*/ 	.word	0x00000000
	.align		4
        /*0004*/ 	.word	0xffffffff
	.align		4
        /*0008*/ 	.word	0x00000000
	.align		4
        /*000c*/ 	.word	0xfffffffe
	.align		4
        /*0010*/ 	.word	0x00000000
	.align		4
        /*0014*/ 	.word	0xfffffffd
	.align		4
        /*0018*/ 	.word	0x00000000
	.align		4
        /*001c*/ 	.word	0xfffffffc


//--------------------- .text._Z8SlottingiPiS_S_S_iS_S_S_S_S_S_S_ --------------------------
	.section	.text._Z8SlottingiPiS_S_S_iS_S_S_S_S_S_S_,"ax",@progbits
	.align	128
        .global         _Z8SlottingiPiS_S_S_iS_S_S_S_S_S_S_
        .type           _Z8SlottingiPiS_S_S_iS_S_S_S_S_S_S_,@function
        .size           _Z8SlottingiPiS_S_S_iS_S_S_S_S_S_S_,(.L_x_11 - _Z8SlottingiPiS_S_S_iS_S_S_S_S_S_S_)
        .other          _Z8SlottingiPiS_S_S_iS_S_S_S_S_S_S_,@"STO_CUDA_ENTRY STV_DEFAULT"
_Z8SlottingiPiS_S_S_iS_S_S_S_S_S_S_:
.text._Z8SlottingiPiS_S_S_iS_S_S_S_S_S_S_:
[----:B------:R-:W0:Y:S01]  /*0000*/  LDC R1, c[0x0][0x37c] ;  /* 0x0000df00ff017b82 */ /* 0x000e220000000800 */
[----:B------:R-:W1:Y:S01]  /*0010*/  S2R R0, SR_CTAID.X ;  /* 0x0000000000007919 */ /* 0x000e620000002500 */
[----:B------:R-:W2:Y:S01]  /*0020*/  LDCU UR4, c[0x0][0x380] ;  /* 0x00007000ff0477ac */ /* 0x000ea20008000800 */
[----:B0-----:R-:W-:Y:S01]  /*0030*/  VIADD R1, R1, 0xffffff98 ;  /* 0xffffff9801017836 */ /* 0x001fe20000000000 */
[----:B------:R-:W1:Y:S04]  /*0040*/  S2R R3, SR_CTAID.Y ;  /* 0x0000000000037919 */ /* 0x000e680000002600 */
[----:B------:R0:W-:Y:S04]  /*0050*/  STL.64 [R1], RZ ;  /* 0x000000ff01007387 */ /* 0x0001e80000100a00 */
[----:B------:R0:W-:Y:S04]  /*0060*/  STL.64 [R1+0x8], RZ ;  /* 0x000008ff01007387 */ /* 0x0001e80000100a00 */
[----:B------:R0:W-:Y:S04]  /*0070*/  STL.64 [R1+0x10], RZ ;  /* 0x000010ff01007387 */ /* 0x0001e80000100a00 */
[----:B------:R0:W-:Y:S04]  /*0080*/  STL.64 [R1+0x18], RZ ;  /* 0x000018ff01007387 */ /* 0x0001e80000100a00 */
[----:B------:R0:W-:Y:S04]  /*0090*/  STL.64 [R1+0x20], RZ ;  /* 0x000020ff01007387 */ /* 0x0001e80000100a00 */
[----:B------:R0:W-:Y:S04]  /*00a0*/  STL.64 [R1+0x28], RZ ;  /* 0x000028ff01007387 */ /* 0x0001e80000100a00 */
[----:B------:R0:W-:Y:S01]  /*00b0*/  STL.64 [R1+0x30], RZ ;  /* 0x000030ff01007387 */ /* 0x0001e20000100a00 */
[----:B-1----:R-:W-:-:S03]  /*00c0*/  IMAD R0, R0, 0x3e8, R3 ;  /* 0x000003e800007824 */ /* 0x002fc600078e0203 */
[----:B------:R0:W-:Y:S02]  /*00d0*/  STL.64 [R1+0x38], RZ ;  /* 0x000038ff01007387 */ /* 0x0001e40000100a00 */
[----:B--2---:R-:W-:Y:S02]  /*00e0*/  ISETP.GE.AND P0, PT, R0, UR4, PT ;  /* 0x0000000400007c0c */ /* 0x004fe4000bf06270 */
[----:B------:R0:W-:Y:S04]  /*00f0*/  STL.64 [R1+0x40], RZ ;  /* 0x000040ff01007387 */ /* 0x0001e80000100a00 */
[----:B------:R0:W-:Y:S04]  /*0100*/  STL.64 [R1+0x48], RZ ;  /* 0x000048ff01007387 */ /* 0x0001e80000100a00 */
[----:B------:R0:W-:Y:S04]  /*0110*/  STL.64 [R1+0x50], RZ ;  /* 0x000050ff01007387 */ /* 0x0001e80000100a00 */
[----:B------:R0:W-:Y:S04]  /*0120*/  STL.64 [R1+0x58], RZ ;  /* 0x000058ff01007387 */ /* 0x0001e80000100a00 */
[----:B------:R0:W-:Y:S01]  /*0130*/  STL [R1+0x60], RZ ;  /* 0x000060ff01007387 */ /* 0x0001e20000100800 */
[----:B------:R-:W-:Y:S05]  /*0140*/  @P0 EXIT ;  /* 0x000000000000094d */ /* 0x000fea0003800000 */
[----:B------:R-:W1:Y:S01]  /*0150*/  LDC.64 R6, c[0x0][0x390] ;  /* 0x0000e400ff067b82 */ /* 0x000e620000000a00 */
[----:B------:R-:W2:Y:S07]  /*0160*/  LDCU.64 UR4, c[0x0][0x358] ;  /* 0x00006b00ff0477ac */ /* 0x000eae0008000a00 */
[----:B------:R-:W3:Y:S01]  /*0170*/  LDC.64 R2, c[0x0][0x3e0] ;  /* 0x0000f800ff027b82 */ /* 0x000ee20000000a00 */
[----:B------:R-:W4:Y:S07]  /*0180*/  S2R R4, SR_TID.X ;  /* 0x0000000000047919 */ /* 0x000f2e0000002100 */
[----:B------:R-:W5:Y:S01]  /*0190*/  LDC R5, c[0x0][0x3a8] ;  /* 0x0000ea00ff057b82 */ /* 0x000f620000000800 */
[----:B-1----:R-:W-:-:S07]  /*01a0*/  IMAD.WIDE R6, R0, 0x4, R6 ;  /* 0x0000000400067825 */ /* 0x002fce00078e0206 */
[----:B------:R-:W1:Y:S01]  /*01b0*/  LDC.64 R8, c[0x0][0x3a0] ;  /* 0x0000e800ff087b82 */ /* 0x000e620000000a00 */
[----:B--2---:R-:W4:Y:S01]  /*01c0*/  LDG.E R7, desc[UR4][R6.64] ;  /* 0x0000000406077981 */ /* 0x004f22000c1e1900 */
[----:B---3--:R-:W-:-:S06]  /*01d0*/  IMAD.WIDE R2, R0, 0x4, R2 ;  /* 0x0000000400027825 */ /* 0x008fcc00078e0202 */
[----:B------:R-:W2:Y:S01]  /*01e0*/  LDG.E R3, desc[UR4][R2.64] ;  /* 0x0000000402037981 */ /* 0x000ea2000c1e1900 */
[----:B-----5:R-:W-:-:S04]  /*01f0*/  ISETP.GE.AND P0, PT, R5, 0x1, PT ;  /* 0x000000010500780c */ /* 0x020fc80003f06270 */
[----:B----4-:R-:W-:Y:S01]  /*0200*/  ISETP.GE.OR P0, PT, R4, R7, !P0 ;  /* 0x000000070400720c */ /* 0x010fe20004706670 */
[----:B--2---:R-:W-:-:S04]  /*0210*/  IMAD.IADD R5, R3, 0x1, R4 ;  /* 0x0000000103057824 */ /* 0x004fc800078e0204 */
[----:B-1----:R-:W-:-:S08]  /*0220*/  IMAD.WIDE R8, R5, 0x4, R8 ;  /* 0x0000000405087825 */ /* 0x002fd000078e0208 */
[----:B------:R-:W-:Y:S05]  /*0230*/  @P0 EXIT ;  /* 0x000000000000094d */ /* 0x000fea0003800000 */
[----:B------:R1:W5:Y:S01]  /*0240*/  LDG.E R5, desc[UR4][R8.64] ;  /* 0x0000000408057981 */ /* 0x000362000c1e1900 */
[----:B------:R-:W2:Y:S01]  /*0250*/  LDC.64 R2, c[0x0][0x3d8] ;  /* 0x0000f600ff027b82 */ /* 0x000ea20000000a00 */
[----:B------:R-:W-:Y:S01]  /*0260*/  IMAD.MOV.U32 R6, RZ, RZ, RZ ;  /* 0x000000ffff067224 */ /* 0x000fe200078e00ff */
[----:B------:R-:W-:Y:S01]  /*0270*/  IADD3 R7, PT, PT, R1, 0x20, RZ ;  /* 0x0000002001077810 */ /* 0x000fe20007ffe0ff */
[----:B-12---:R-:W-:-:S07]  /*0280*/  IMAD.WIDE R2, R0, 0x4, R2 ;  /* 0x0000000400027825 */ /* 0x006fce00078e0202 */
.L_x_9:
[----:B-1234-:R-:W1:Y:S02]  /*0290*/  LDC.64 R8, c[0x0][0x3b8] ;  /* 0x0000ee00ff087b82 */ /* 0x01ee640000000a00 */
[----:B-1----:R-:W-:-:S06]  /*02a0*/  IMAD.WIDE.U32 R8, R6, 0x4, R8 ;  /* 0x0000000406087825 */ /* 0x002fcc00078e0008 */
[----:B------:R-:W2:Y:S02]  /*02b0*/  LDG.E R9, desc[UR4][R8.64] ;  /* 0x0000000408097981 */ /* 0x000ea4000c1e1900 */
[----:B--2---:R-:W-:-:S13]  /*02c0*/  ISETP.NE.AND P0, PT, R0, R9, PT ;  /* 0x000000090000720c */ /* 0x004fda0003f05270 */
[----:B-----5:R-:W-:Y:S05]  /*02d0*/  @P0 BRA `(.L_x_0) ;  /* 0x00000008009c0947 */ /* 0x020fea0003800000 */
[----:B------:R-:W1:Y:S02]  /*02e0*/  LDC.64 R8, c[0x0][0x3c0] ;  /* 0x0000f000ff087b82 */ /* 0x000e640000000a00 */
[----:B-1----:R-:W-:-:S06]  /*02f0*/  IMAD.WIDE.U32 R8, R6, 0x4, R8 ;  /* 0x0000000406087825 */ /* 0x002fcc00078e0008 */
[----:B------:R-:W2:Y:S01]  /*0300*/  LDG.E R9, desc[UR4][R8.64] ;  /* 0x0000000408097981 */ /* 0x000ea2000c1e1900 */
[----:B------:R-:W-:Y:S01]  /*0310*/  BSSY.RECONVERGENT B0, `(.L_x_0) ;  /* 0x00000a3000007945 */ /* 0x000fe20003800200 */
[----:B--2---:R-:W-:-:S13]  /*0320*/  ISETP.NE.AND P0, PT, R4, R9, PT ;  /* 0x000000090400720c */ /* 0x004fda0003f05270 */
[----:B------:R-:W-:Y:S05]  /*0330*/  @P0 BRA `(.L_x_1) ;  /* 0x0000000800800947 */ /* 0x000fea0003800000 */
[----:B------:R-:W1:Y:S02]  /*0340*/  LDC.64 R8, c[0x0][0x3d0] ;  /* 0x0000f400ff087b82 */ /* 0x000e640000000a00 */
[----:B-1----:R-:W-:-:S06]  /*0350*/  IMAD.WIDE.U32 R8, R6, 0x4, R8 ;  /* 0x0000000406087825 */ /* 0x002fcc00078e0008 */
[----:B------:R-:W2:Y:S02]  /*0360*/  LDG.E R8, desc[UR4][R8.64] ;  /* 0x0000000408087981 */ /* 0x000ea4000c1e1900 */
[----:B--2---:R-:W-:-:S13]  /*0370*/  ISETP.GE.AND P0, PT, R8, 0x1, PT ;  /* 0x000000010800780c */ /* 0x004fda0003f06270 */
[----:B------:R-:W-:Y:S05]  /*0380*/  @!P0 BRA `(.L_x_2) ;  /* 0x0000000800548947 */ /* 0x000fea0003800000 */
[----:B------:R-:W1:Y:S02]  /*0390*/  LDC.64 R10, c[0x0][0x3c8] ;  /* 0x0000f200ff0a7b82 */ /* 0x000e640000000a00 */
[----:B-1----:R-:W-:-:S04]  /*03a0*/  LEA R10, P0, R6, R10, 0x2 ;  /* 0x0000000a060a7211 */ /* 0x002fc800078010ff */
[----:B------:R-:W-:-:S05]  /*03b0*/  LEA.HI.X R11, R6, R11, RZ, 0x2, P0 ;  /* 0x0000000b060b7211 */ /* 0x000fca00000f14ff */
[----:B------:R1:W5:Y:S01]  /*03c0*/  LDG.E R12, desc[UR4][R10.64] ;  /* 0x000000040a0c7981 */ /* 0x000362000c1e1900 */
[----:B------:R-:W-:Y:S01]  /*03d0*/  BSSY.RELIABLE B1, `(.L_x_3) ;  /* 0x000000c000017945 */ /* 0x000fe20003800100 */
[----:B------:R-:W-:-:S07]  /*03e0*/  IMAD.MOV.U32 R9, RZ, RZ, RZ ;  /* 0x000000ffff097224 */ /* 0x000fce00078e00ff */
.L_x_4:
[----:B-----5:R-:W-:-:S05]  /*03f0*/  IMAD R13, R12, 0x4, R1 ;  /* 0x000000040c0d7824 */ /* 0x020fca00078e0201 */
[----:B------:R-:W2:Y:S01]  /*0400*/  LDL R14, [R13] ;  /* 0x000000000d0e7983 */ /* 0x000ea20000100800 */
[----:B------:R-:W-:-:S04]  /*0410*/  ISETP.GT.AND P0, PT, R12, 0x18, PT ;  /* 0x000000180c00780c */ /* 0x000fc80003f04270 */
[----:B--2---:R-:W-:-:S13]  /*0420*/  ISETP.EQ.OR P0, PT, R14, R5, P0 ;  /* 0x000000050e00720c */ /* 0x004fda0000702670 */
[----:B------:R-:W-:Y:S05]  /*0430*/  @P0 BREAK.RELIABLE B1 ;  /* 0x0000000000010942 */ /* 0x000fea0003800100 */
[----:B------:R-:W-:Y:S05]  /*0440*/  @P0 BRA `(.L_x_1) ;  /* 0x00000008003c0947 */ /* 0x000fea0003800000 */
[----:B------:R-:W-:Y:S01]  /*0450*/  IADD3 R9, PT, PT, R9, 0x1, RZ ;  /* 0x0000000109097810 */ /* 0x000fe20007ffe0ff */
[----:B------:R-:W-:-:S03]  /*0460*/  VIADD R12, R12, 0x1 ;  /* 0x000000010c0c7836 */ /* 0x000fc60000000000 */
[----:B------:R-:W-:-:S13]  /*0470*/  ISETP.NE.AND P0, PT, R9, R8, PT ;  /* 0x000000080900720c */ /* 0x000fda0003f05270 */
[----:B------:R-:W-:Y:S05]  /*0480*/  @P0 BRA `(.L_x_4) ;  /* 0xfffffffc00d80947 */ /* 0x000fea000383ffff */
[----:B------:R-:W-:Y:S05]  /*0490*/  BSYNC.RELIABLE B1 ;  /* 0x0000000000017941 */ /* 0x000fea0003800100 */
.L_x_3:
[----:B------:R-:W2:Y:S01]  /*04a0*/  S2R R9, SR_LANEID ;  /* 0x0000000000097919 */ /* 0x000ea20000000000 */
[----:B------:R-:W-:Y:S02]  /*04b0*/  VOTEU.ANY UR6, UPT, PT ;  /* 0x0000000000067886 */ /* 0x000fe400038e0100 */
[----:B------:R-:W-:Y:S02]  /*04c0*/  UFLO.U32 UR7, UR6 ;  /* 0x00000006000772bd */ /* 0x000fe400080e0000 */
[----:B------:R-:W3:Y:S04]  /*04d0*/  POPC R13, UR6 ;  /* 0x00000006000d7d09 */ /* 0x000ee80008000000 */
[----:B--2---:R-:W-:-:S13]  /*04e0*/  ISETP.EQ.U32.AND P0, PT, R9, UR7, PT ;  /* 0x0000000709007c0c */ /* 0x004fda000bf02070 */
[----:B---3--:R2:W-:Y:S04]  /*04f0*/  @P0 REDG.E.ADD.STRONG.GPU desc[UR4][R2.64], R13 ;  /* 0x0000000d0200098e */ /* 0x0085e8000c12e104 */
[----:B-1----:R2:W5:Y:S01]  /*0500*/  LDG.E R10, desc[UR4][R10.64] ;  /* 0x000000040a0a7981 */ /* 0x002562000c1e1900 */
[C---:B------:R-:W-:Y:S02]  /*0510*/  ISETP.GE.U32.AND P1, PT, R8.reuse, 0x10, PT ;  /* 0x000000100800780c */ /* 0x040fe40003f26070 */
[----:B------:R-:W-:-:S04]  /*0520*/  LOP3.LUT R9, R8, 0xf, RZ, 0xc0, !PT ;  /* 0x0000000f08097812 */ /* 0x000fc800078ec0ff */
[----:B------:R-:W-:-:S07]  /*0530*/  ISETP.NE.AND P0, PT, R9, RZ, PT ;  /* 0x000000ff0900720c */ /* 0x000fce0003f05270 */
[----:B--2---:R-:W-:Y:S06]  /*0540*/  @!P1 BRA `(.L_x_5) ;  /* 0x0000000000dc9947 */ /* 0x004fec0003800000 */
[----:B------:R-:W-:-:S05]  /*0550*/  LOP3.LUT R11, R8, 0x7ffffff0, RZ, 0xc0, !PT ;  /* 0x7ffffff0080b7812 */ /* 0x000fca00078ec0ff */
[----:B------:R-:W-:-:S07]  /*0560*/  IMAD.MOV R11, RZ, RZ, -R11 ;  /* 0x000000ffff0b7224 */ /* 0x000fce00078e0a0b */
.L_x_6:
[----:B-1---5:R-:W-:-:S05]  /*0570*/  LEA R13, R10, R7, 0x2 ;  /* 0x000000070a0d7211 */ /* 0x022fca00078e10ff */
[----:B------:R-:W2:Y:S04]  /*0580*/  LDL R21, [R13+-0x20] ;  /* 0xffffe0000d157983 */ /* 0x000ea80000100800 */
[----:B------:R-:W3:Y:S04]  /*0590*/  LDL R22, [R13+-0x1c] ;  /* 0xffffe4000d167983 */ /* 0x000ee80000100800 */
[----:B------:R-:W4:Y:S04]  /*05a0*/  LDL R23, [R13+-0x18] ;  /* 0xffffe8000d177983 */ /* 0x000f280000100800 */
[----:B------:R-:W4:Y:S04]  /*05b0*/  LDL R14, [R13+-0x14] ;  /* 0xffffec000d0e7983 */ /* 0x000f280000100800 */
[----:B------:R-:W4:Y:S04]  /*05c0*/  LDL R16, [R13+-0x10] ;  /* 0xfffff0000d107983 */ /* 0x000f280000100800 */
[----:B------:R-:W4:Y:S04]  /*05d0*/  LDL R15, [R13+-0xc] ;  /* 0xfffff4000d0f7983 */ /* 0x000f280000100800 */
[----:B------:R-:W4:Y:S04]  /*05e0*/  LDL R12, [R13+-0x8] ;  /* 0xfffff8000d0c7983 */ /* 0x000f280000100800 */
[----:B------:R-:W4:Y:S04]  /*05f0*/  LDL R18, [R13+-0x4] ;  /* 0xfffffc000d127983 */ /* 0x000f280000100800 */
[----:B------:R-:W4:Y:S04]  /*0600*/  LDL R17, [R13] ;  /* 0x000000000d117983 */ /* 0x000f280000100800 */
[----:B------:R-:W4:Y:S04]  /*0610*/  LDL R20, [R13+0x4] ;  /* 0x000004000d147983 */ /* 0x000f280000100800 */
[----:B------:R-:W4:Y:S04]  /*0620*/  LDL R19, [R13+0x8] ;  /* 0x000008000d137983 */ /* 0x000f280000100800 */
[----:B------:R-:W4:Y:S04]  /*0630*/  LDL R25, [R13+0xc] ;  /* 0x00000c000d197983 */ /* 0x000f280000100800 */
[----:B------:R-:W4:Y:S01]  /*0640*/  LDL R24, [R13+0x14] ;  /* 0x000014000d187983 */ /* 0x000f220000100800 */
[----:B--2---:R-:W-:-:S03]  /*0650*/  VIADD R26, R21, 0x1 ;  /* 0x00000001151a7836 */ /* 0x004fc60000000000 */
[----:B------:R-:W2:Y:S01]  /*0660*/  LDL R21, [R13+0x10] ;  /* 0x000010000d157983 */ /* 0x000ea20000100800 */
[----:B---3--:R-:W-:-:S03]  /*0670*/  VIADD R28, R22, 0x1 ;  /* 0x00000001161c7836 */ /* 0x008fc60000000000 */
[----:B------:R-:W3:Y:S01]  /*0680*/  LDL R22, [R13+0x1c] ;  /* 0x00001c000d167983 */ /* 0x000ee20000100800 */
[----:B----4-:R-:W-:-:S03]  /*0690*/  IADD3 R27, PT, PT, R23, 0x1, RZ ;  /* 0x00000001171b7810 */ /* 0x010fc60007ffe0ff */
[----:B------:R-:W4:Y:S01]  /*06a0*/  LDL R23, [R13+0x18] ;  /* 0x000018000d177983 */ /* 0x000f220000100800 */
[----:B------:R-:W-:-:S03]  /*06b0*/  VIADD R14, R14, 0x1 ;  /* 0x000000010e0e7836 */ /* 0x000fc60000000000 */
[----:B------:R1:W-:Y:S01]  /*06c0*/  STL [R13+-0x20], R26 ;  /* 0xffffe01a0d007387 */ /* 0x0003e20000100800 */
[----:B------:R-:W-:-:S03]  /*06d0*/  VIADD R16, R16, 0x1 ;  /* 0x0000000110107836 */ /* 0x000fc60000000000 */
[----:B------:R0:W-:Y:S01]  /*06e0*/  STL [R13+-0x1c], R28 ;  /* 0xffffe41c0d007387 */ /* 0x0001e20000100800 */
[----:B------:R-:W-:-:S03]  /*06f0*/  IADD3 R15, PT, PT, R15, 0x1, RZ ;  /* 0x000000010f0f7810 */ /* 0x000fc60007ffe0ff */
[----:B------:R0:W-:Y:S01]  /*0700*/  STL [R13+-0x14], R14 ;  /* 0xffffec0e0d007387 */ /* 0x0001e20000100800 */
[----:B------:R-:W-:-:S03]  /*0710*/  VIADD R12, R12, 0x1 ;  /* 0x000000010c0c7836 */ /* 0x000fc60000000000 */
[----:B------:R2:W-:Y:S01]  /*0720*/  STL [R13+-0x10], R16 ;  /* 0xfffff0100d007387 */ /* 0x0005e20000100800 */
[----:B------:R-:W-:-:S03]  /*0730*/  VIADD R18, R18, 0x1 ;  /* 0x0000000112127836 */ /* 0x000fc60000000000 */
[----:B------:R2:W-:Y:S01]  /*0740*/  STL [R13+-0x18], R27 ;  /* 0xffffe81b0d007387 */ /* 0x0005e20000100800 */
[----:B-1----:R-:W-:Y:S01]  /*0750*/  IADD3 R26, PT, PT, R17, 0x1, RZ ;  /* 0x00000001111a7810 */ /* 0x002fe20007ffe0ff */
[----:B------:R-:W-:Y:S02]  /*0760*/  VIADD R20, R20, 0x1 ;  /* 0x0000000114147836 */ /* 0x000fe40000000000 */
[----:B0-----:R-:W-:Y:S01]  /*0770*/  VIADD R28, R19, 0x1 ;  /* 0x00000001131c7836 */ /* 0x001fe20000000000 */
[----:B------:R-:W-:Y:S01]  /*0780*/  IADD3 R14, PT, PT, R25, 0x1, RZ ;  /* 0x00000001190e7810 */ /* 0x000fe20007ffe0ff */
[----:B------:R-:W-:Y:S01]  /*0790*/  VIADD R24, R24, 0x1 ;  /* 0x0000000118187836 */ /* 0x000fe20000000000 */
[----:B------:R1:W-:Y:S01]  /*07a0*/  STL [R13+-0xc], R15 ;  /* 0xfffff40f0d007387 */ /* 0x0003e20000100800 */
[----:B------:R-:W-:-:S03]  /*07b0*/  VIADD R11, R11, 0x10 ;  /* 0x000000100b0b7836 */ /* 0x000fc60000000000 */
[----:B------:R1:W-:Y:S04]  /*07c0*/  STL [R13+-0x8], R12 ;  /* 0xfffff80c0d007387 */ /* 0x0003e80000100800 */
[----:B------:R1:W-:Y:S04]  /*07d0*/  STL [R13+-0x4], R18 ;  /* 0xfffffc120d007387 */ /* 0x0003e80000100800 */
[----:B------:R1:W-:Y:S04]  /*07e0*/  STL [R13], R26 ;  /* 0x0000001a0d007387 */ /* 0x0003e80000100800 */
[----:B------:R1:W-:Y:S04]  /*07f0*/  STL [R13+0x4], R20 ;  /* 0x000004140d007387 */ /* 0x0003e80000100800 */
[----:B------:R1:W-:Y:S04]  /*0800*/  STL [R13+0x8], R28 ;  /* 0x0000081c0d007387 */ /* 0x0003e80000100800 */
[----:B------:R1:W-:Y:S04]  /*0810*/  STL [R13+0xc], R14 ;  /* 0x00000c0e0d007387 */ /* 0x0003e80000100800 */
[----:B------:R1:W-:Y:S01]  /*0820*/  STL [R13+0x14], R24 ;  /* 0x000014180d007387 */ /* 0x0003e20000100800 */
[----:B------:R-:W-:-:S02]  /*0830*/  ISETP.NE.AND P1, PT, R11, RZ, PT ;  /* 0x000000ff0b00720c */ /* 0x000fc40003f25270 */
[----:B------:R-:W-:Y:S01]  /*0840*/  IADD3 R10, PT, PT, R10, 0x10, RZ ;  /* 0x000000100a0a7810 */ /* 0x000fe20007ffe0ff */
[----:B--2---:R-:W-:Y:S02]  /*0850*/  VIADD R16, R21, 0x1 ;  /* 0x0000000115107836 */ /* 0x004fe40000000000 */
[----:B---3--:R-:W-:Y:S01]  /*0860*/  VIADD R22, R22, 0x1 ;  /* 0x0000000116167836 */ /* 0x008fe20000000000 */
[----:B----4-:R-:W-:Y:S02]  /*0870*/  IADD3 R23, PT, PT, R23, 0x1, RZ ;  /* 0x0000000117177810 */ /* 0x010fe40007ffe0ff */
[----:B------:R1:W-:Y:S04]  /*0880*/  STL [R13+0x10], R16 ;  /* 0x000010100d007387 */ /* 0x0003e80000100800 */
[----:B------:R1:W-:Y:S04]  /*0890*/  STL [R13+0x18], R23 ;  /* 0x000018170d007387 */ /* 0x0003e80000100800 */
[----:B------:R1:W-:Y:S01]  /*08a0*/  STL [R13+0x1c], R22 ;  /* 0x00001c160d007387 */ /* 0x0003e20000100800 */
[----:B------:R-:W-:Y:S05]  /*08b0*/  @P1 BRA `(.L_x_6) ;  /* 0xfffffffc002c1947 */ /* 0x000fea000383ffff */
.L_x_5:
[----:B------:R-:W-:Y:S05]  /*08c0*/  @!P0 BRA `(.L_x_1) ;  /* 0x00000004001c8947 */ /* 0x000fea0003800000 */
[----:B------:R-:W-:Y:S02]  /*08d0*/  ISETP.GE.U32.AND P0, PT, R9, 0x8, PT ;  /* 0x000000080900780c */ /* 0x000fe40003f06070 */
[----:B------:R-:W-:-:S04]  /*08e0*/  LOP3.LUT R27, R8, 0x7, RZ, 0xc0, !PT ;  /* 0x00000007081b7812 */ /* 0x000fc800078ec0ff */
[----:B------:R-:W-:-:S07]  /*08f0*/  ISETP.NE.AND P1, PT, R27, RZ, PT ;  /* 0x000000ff1b00720c */ /* 0x000fce0003f25270 */
[----:B------:R-:W-:Y:S06]  /*0900*/  @!P0 BRA `(.L_x_7) ;  /* 0x0000000000688947 */ /* 0x000fec0003800000 */
[----:B-----5:R-:W-:-:S05]  /*0910*/  IMAD R9, R10, 0x4, R1 ;  /* 0x000000040a097824 */ /* 0x020fca00078e0201 */
[----:B------:R-:W2:Y:S04]  /*0920*/  LDL R11, [R9] ;  /* 0x00000000090b7983 */ /* 0x000ea80000100800 */
[----:B-1----:R-:W3:Y:S04]  /*0930*/  LDL R13, [R9+0x4] ;  /* 0x00000400090d7983 */ /* 0x002ee80000100800 */
[----:B------:R-:W4:Y:S04]  /*0940*/  LDL R15, [R9+0x8] ;  /* 0x00000800090f7983 */ /* 0x000f280000100800 */
[----:B------:R-:W4:Y:S04]  /*0950*/  LDL R17, [R9+0xc] ;  /* 0x00000c0009117983 */ /* 0x000f280000100800 */
[----:B------:R-:W4:Y:S04]  /*0960*/  LDL R19, [R9+0x10] ;  /* 0x0000100009137983 */ /* 0x000f280000100800 */
[----:B------:R-:W4:Y:S04]  /*0970*/  LDL R21, [R9+0x14] ;  /* 0x0000140009157983 */ /* 0x000f280000100800 */
[----:B------:R-:W4:Y:S04]  /*0980*/  LDL R23, [R9+0x18] ;  /* 0x0000180009177983 */ /* 0x000f280000100800 */
[----:B------:R-:W4:Y:S01]  /*0990*/  LDL R25, [R9+0x1c] ;  /* 0x00001c0009197983 */ /* 0x000f220000100800 */
[----:B------:R-:W-:-:S02]  /*09a0*/  VIADD R10, R10, 0x8 ;  /* 0x000000080a0a7836 */ /* 0x000fc40000000000 */
[----:B--2---:R-:W-:Y:S01]  /*09b0*/  VIADD R12, R11, 0x1 ;  /* 0x000000010b0c7836 */ /* 0x004fe20000000000 */
[----:B---3--:R-:W-:-:S04]  /*09c0*/  IADD3 R14, PT, PT, R13, 0x1, RZ ;  /* 0x000000010d0e7810 */ /* 0x008fc80007ffe0ff */
[----:B------:R2:W-:Y:S01]  /*09d0*/  STL [R9], R12 ;  /* 0x0000000c09007387 */ /* 0x0005e20000100800 */
[----:B----4-:R-:W-:-:S03]  /*09e0*/  VIADD R16, R15, 0x1 ;  /* 0x000000010f107836 */ /* 0x010fc60000000000 */
[----:B------:R2:W-:Y:S01]  /*09f0*/  STL [R9+0x4], R14 ;  /* 0x0000040e09007387 */ /* 0x0005e20000100800 */
[----:B------:R-:W-:-:S03]  /*0a00*/  VIADD R18, R17, 0x1 ;  /* 0x0000000111127836 */ /* 0x000fc60000000000 */
[----:B------:R2:W-:Y:S01]  /*0a10*/  STL [R9+0x8], R16 ;  /* 0x0000081009007387 */ /* 0x0005e20000100800 */
[----:B------:R-:W-:-:S03]  /*0a20*/  IADD3 R20, PT, PT, R19, 0x1, RZ ;  /* 0x0000000113147810 */ /* 0x000fc60007ffe0ff */
[----:B------:R2:W-:Y:S01]  /*0a30*/  STL [R9+0xc], R18 ;  /* 0x00000c1209007387 */ /* 0x0005e20000100800 */
[----:B------:R-:W-:-:S03]  /*0a40*/  VIADD R22, R21, 0x1 ;  /* 0x0000000115167836 */ /* 0x000fc60000000000 */
[----:B------:R2:W-:Y:S01]  /*0a50*/  STL [R9+0x10], R20 ;  /* 0x0000101409007387 */ /* 0x0005e20000100800 */
[----:B------:R-:W-:-:S03]  /*0a60*/  VIADD R24, R23, 0x1 ;  /* 0x0000000117187836 */ /* 0x000fc60000000000 */
[----:B------:R2:W-:Y:S01]  /*0a70*/  STL [R9+0x14], R22 ;  /* 0x0000141609007387 */ /* 0x0005e20000100800 */
[----:B------:R-:W-:-:S03]  /*0a80*/  IADD3 R26, PT, PT, R25, 0x1, RZ ;  /* 0x00000001191a7810 */ /* 0x000fc60007ffe0ff */
[----:B------:R2:W-:Y:S04]  /*0a90*/  STL [R9+0x18], R24 ;  /* 0x0000181809007387 */ /* 0x0005e80000100800 */
[----:B------:R2:W-:Y:S02]  /*0aa0*/  STL [R9+0x1c], R26 ;  /* 0x00001c1a09007387 */ /* 0x0005e40000100800 */
.L_x_7:
[----:B------:R-:W-:Y:S05]  /*0ab0*/  @!P1 BRA `(.L_x_1) ;  /* 0x0000000000a09947 */ /* 0x000fea0003800000 */
[----:B------:R-:W-:Y:S02]  /*0ac0*/  ISETP.GE.U32.AND P0, PT, R27, 0x4, PT ;  /* 0x000000041b00780c */ /* 0x000fe40003f06070 */
[----:B-1----:R-:W-:-:S04]  /*0ad0*/  LOP3.LUT R13, R8, 0x3, RZ, 0xc0, !PT ;  /* 0x00000003080d7812 */ /* 0x002fc800078ec0ff */
[----:B------:R-:W-:-:S07]  /*0ae0*/  ISETP.NE.AND P1, PT, R13, RZ, PT ;  /* 0x000000ff0d00720c */ /* 0x000fce0003f25270 */
[----:B------:R-:W-:Y:S06]  /*0af0*/  @!P0 BRA `(.L_x_8) ;  /* 0x0000000000388947 */ /* 0x000fec0003800000 */
[----:B--2--5:R-:W-:-:S05]  /*0b00*/  IMAD R14, R10, 0x4, R1 ;  /* 0x000000040a0e7824 */ /* 0x024fca00078e0201 */
[----:B------:R-:W2:Y:S04]  /*0b10*/  LDL R8, [R14] ;  /* 0x000000000e087983 */ /* 0x000ea80000100800 */
[----:B------:R-:W3:Y:S04]  /*0b20*/  LDL R9, [R14+0x4] ;  /* 0x000004000e097983 */ /* 0x000ee80000100800 */
[----:B------:R-:W4:Y:S04]  /*0b30*/  LDL R11, [R14+0x8] ;  /* 0x000008000e0b7983 */ /* 0x000f280000100800 */
[----:B------:R-:W4:Y:S01]  /*0b40*/  LDL R12, [R14+0xc] ;  /* 0x00000c000e0c7983 */ /* 0x000f220000100800 */
[----:B------:R-:W-:Y:S01]  /*0b50*/  VIADD R10, R10, 0x4 ;  /* 0x000000040a0a7836 */ /* 0x000fe20000000000 */
[----:B--2---:R-:W-:Y:S01]  /*0b60*/  IADD3 R8, PT, PT, R8, 0x1, RZ ;  /* 0x0000000108087810 */ /* 0x004fe20007ffe0ff */
[----:B---3--:R-:W-:-:S04]  /*0b70*/  VIADD R9, R9, 0x1 ;  /* 0x0000000109097836 */ /* 0x008fc80000000000 */
[----:B------:R1:W-:Y:S01]  /*0b80*/  STL [R14], R8 ;  /* 0x000000080e007387 */ /* 0x0003e20000100800 */
[----:B----4-:R-:W-:-:S03]  /*0b90*/  VIADD R11, R11, 0x1 ;  /* 0x000000010b0b7836 */ /* 0x010fc60000000000 */
[----:B------:R1:W-:Y:S01]  /*0ba0*/  STL [R14+0x4], R9 ;  /* 0x000004090e007387 */ /* 0x0003e20000100800 */
[----:B------:R-:W-:-:S03]  /*0bb0*/  IADD3 R12, PT, PT, R12, 0x1, RZ ;  /* 0x000000010c0c7810 */ /* 0x000fc60007ffe0ff */
[----:B------:R1:W-:Y:S04]  /*0bc0*/  STL [R14+0x8], R11 ;  /* 0x0000080b0e007387 */ /* 0x0003e80000100800 */
[----:B------:R1:W-:Y:S02]  /*0bd0*/  STL [R14+0xc], R12 ;  /* 0x00000c0c0e007387 */ /* 0x0003e40000100800 */
.L_x_8:
[----:B------:R-:W-:Y:S05]  /*0be0*/  @!P1 BRA `(.L_x_1) ;  /* 0x0000000000549947 */ /* 0x000fea0003800000 */
[----:B-----5:R-:W-:-:S05]  /*0bf0*/  IMAD R10, R10, 0x4, R1 ;  /* 0x000000040a0a7824 */ /* 0x020fca00078e0201 */
[----:B-1----:R-:W2:Y:S01]  /*0c00*/  LDL R8, [R10] ;  /* 0x000000000a087983 */ /* 0x002ea20000100800 */
[----:B------:R-:W-:Y:S02]  /*0c10*/  ISETP.NE.AND P0, PT, R13, 0x1, PT ;  /* 0x000000010d00780c */ /* 0x000fe40003f05270 */
[----:B--2---:R-:W-:-:S05]  /*0c20*/  IADD3 R9, PT, PT, R8, 0x1, RZ ;  /* 0x0000000108097810 */ /* 0x004fca0007ffe0ff */
[----:B------:R3:W-:Y:S06]  /*0c30*/  STL [R10], R9 ;  /* 0x000000090a007387 */ /* 0x0007ec0000100800 */
[----:B------:R-:W-:Y:S05]  /*0c40*/  @!P0 BRA `(.L_x_1) ;  /* 0x00000000003c8947 */ /* 0x000fea0003800000 */
[----:B------:R-:W3:Y:S01]  /*0c50*/  LDL R8, [R10+0x4] ;  /* 0x000004000a087983 */ /* 0x000ee20000100800 */
[----:B------:R-:W-:Y:S01]  /*0c60*/  ISETP.NE.AND P0, PT, R13, 0x2, PT ;  /* 0x000000020d00780c */ /* 0x000fe20003f05270 */
[----:B---3--:R-:W-:-:S05]  /*0c70*/  VIADD R9, R8, 0x1 ;  /* 0x0000000108097836 */ /* 0x008fca0000000000 */
[----:B------:R4:W-:Y:S07]  /*0c80*/  STL [R10+0x4], R9 ;  /* 0x000004090a007387 */ /* 0x0009ee0000100800 */
[----:B------:R-:W-:Y:S05]  /*0c90*/  @!P0 BRA `(.L_x_1) ;  /* 0x0000000000288947 */ /* 0x000fea0003800000 */
[----:B------:R-:W4:Y:S02]  /*0ca0*/  LDL R8, [R10+0x8] ;  /* 0x000008000a087983 */ /* 0x000f240000100800 */
[----:B----4-:R-:W-:-:S05]  /*0cb0*/  VIADD R9, R8, 0x1 ;  /* 0x0000000108097836 */ /* 0x010fca0000000000 */
[----:B------:R1:W-:Y:S01]  /*0cc0*/  STL [R10+0x8], R9 ;  /* 0x000008090a007387 */ /* 0x0003e20000100800 */
[----:B------:R-:W-:Y:S05]  /*0cd0*/  BRA `(.L_x_1) ;  /* 0x0000000000187947 */ /* 0x000fea0003800000 */
.L_x_2:
[----:B------:R-:W1:Y:S01]  /*0ce0*/  S2R R8, SR_LANEID ;  /* 0x0000000000087919 */ /* 0x000e620000000000 */
[----:B------:R-:W-:Y:S02]  /*0cf0*/  VOTEU.ANY UR6, UPT, PT ;  /* 0x0000000000067886 */ /* 0x000fe400038e0100 */
[----:B------:R-:W-:Y:S02]  /*0d00*/  UFLO.U32 UR7, UR6 ;  /* 0x00000006000772bd */ /* 0x000fe400080e0000 */
[----:B------:R-:W2:Y:S04]  /*0d10*/  POPC R9, UR6 ;  /* 0x0000000600097d09 */ /* 0x000ea80008000000 */
[----:B-1----:R-:W-:-:S13]  /*0d20*/  ISETP.EQ.U32.AND P0, PT, R8, UR7, PT ;  /* 0x0000000708007c0c */ /* 0x002fda000bf02070 */
[----:B--2---:R1:W-:Y:S02]  /*0d30*/  @P0 REDG.E.ADD.STRONG.GPU desc[UR4][R2.64], R9 ;  /* 0x000000090200098e */ /* 0x0043e4000c12e104 */
.L_x_1:
[----:B------:R-:W-:Y:S05]  /*0d40*/  BSYNC.RECONVERGENT B0 ;  /* 0x0000000000007941 */ /* 0x000fea0003800200 */
.L_x_0:
[----:B------:R-:W0:Y:S01]  /*0d50*/  LDCU UR6, c[0x0][0x3a8] ;  /* 0x00007500ff0677ac */ /* 0x000e220008000800 */
[----:B------:R-:W-:-:S04]  /*0d60*/  IADD3 R6, PT, PT, R6, 0x1, RZ ;  /* 0x0000000106067810 */ /* 0x000fc80007ffe0ff */
[----:B0-----:R-:W-:-:S13]  /*0d70*/  ISETP.NE.AND P0, PT, R6, UR6, PT ;  /* 0x0000000606007c0c */ /* 0x001fda000bf05270 */
[----:B------:R-:W-:Y:S05]  /*0d80*/  @P0 BRA `(.L_x_9) ;  /* 0xfffffff400400947 */ /* 0x000fea000383ffff */
[----:B------:R-:W-:Y:S05]  /*0d90*/  EXIT ;  /* 0x000000000000794d */ /* 0x000fea0003800000 */
.L_x_10:
[----:B------:R-:W-:-:S00]  /*0da0*/  BRA `(.L_x_10) ;  /* 0xfffffffc00fc7947 */ /* 0x000fc0000383ffff */
[----:B------:R-:W-:-:S00]  /*0db0*/  NOP ;  /* 0x0000000000007918 */ /* 0x000fc00000000000 */
        /* <DEDUP_REMOVED lines=12> */
.L_x_11:


//--------------------- .nv.shared.reserved.0     --------------------------
	.section	.nv.shared.reserved.0,"aw",@nobits
	.weak		__nv_reservedSMEM_offset_0_alias
	.size		__nv_reservedSMEM_offset_0_alias, 0, 64
	.other		__nv_reservedSMEM_offset_0_alias,@"STO_CUDA_RESERVED_SHARED STV_DEFAULT"
__nv_reservedSMEM_offset_0_alias:
	.zero		0
	.zero		64


//--------------------- .nv.constant0._Z8SlottingiPiS_S_S_iS_S_S_S_S_S_S_ --------------------------
	.section	.nv.constant0._Z8SlottingiPiS_S_S_iS_S_S_S_S_S_S_,"a",@progbits
	.sectionflags	@""
	.align	4
.nv.constant0._Z8SlottingiPiS_S_S_iS_S_S_S_S_S_S_:
	.zero		1000


//--------------------- SYMBOLS --------------------------

	.type		.nv.reservedSmem.offset0,@object
	.size		.nv.reservedSmem.offset0,0x4
